	.version 1.1
	.target compute_10, map_f64_to_f32
	// compiled with /home/mmurphy/sw/compiler/gpgpu/open64/src/targia32_nvisa/lib//be
	// nvopencc built on 2008-02-15

	.reg .u32 %ra<17>;
	.reg .u64 %rda<17>;
	.reg .f32 %fa<17>;
	.reg .f64 %fda<17>;
	.reg .u32 %rv<5>;
	.reg .u64 %rdv<5>;
	.reg .f32 %fv<5>;
	.reg .f64 %fdv<5>;


	//-----------------------------------------------------------
	// Compiling loop7.i (/tmp/ccBI#.ZgnJio)
	//-----------------------------------------------------------

	//-----------------------------------------------------------
	// Options:
	//-----------------------------------------------------------
	//  Target:ptx, ISA:compute_10, Endian:little, Pointer Size:32
	//  -O3	(Optimization level)
	//  -g0	(Debug level)
	//  -m2	(Report advisories)
	//-----------------------------------------------------------

	.file	1	"loop7.i"

	.shared .align 4 .b8 data1[4096];
	.shared .align 4 .b8 data2[4096];
	.shared .align 4 .b8 data3[4096];

	.entry doit
	{
	.reg .u32 %r<39>;
	.reg .f32 %f<26>;
	.reg .pred %p<5>;
	.loc	1	10	0
$LBB1_doit:
	.loc	1	12	0
	mov.s32 	%r1, %r2;            	// 
	mov.s32 	%r3, %r1;            	// 
	mov.s32 	%r4, %r5;            	// 
	setp.ge.s32 	%p1, %r1, %r4;   	// 
	@%p1 bra 	$Lt_0_9;            	// 
	mov.u32 	%r6, data2;          	// 
	sub.s32 	%r7, %r4, %r1;       	// 
	mov.s32 	%r8, %r7;            	// 
	mov.s32 	%r9, %r10;           	// 
	sub.s32 	%r11, %r1, %r9;      	// 
	add.s32 	%r12, %r1, %r9;      	// 
	add.s32 	%r13, %r9, %r4;      	// 
	add.s32 	%r14, %r7, 7;        	// 
	mul.lo.u32 	%r15, %r12, 32;   	// 
	mul.lo.u32 	%r16, %r13, 32;   	// 
	shr.s32 	%r17, %r14, 31;      	// 
	mov.s32 	%r18, 7;             	// 
	and.b32 	%r19, %r17, %r18;    	// 
	add.s32 	%r20, %r19, %r14;    	// 
	shr.s32 	%r21, %r20, 3;       	// 
	add.u32 	%r22, %r11, %r15;    	// 
	add.u32 	%r23, %r11, %r16;    	// 
	mul.lo.u32 	%r24, %r22, 4;    	// 
	mul.lo.u32 	%r25, %r23, 4;    	// 
	add.u32 	%r26, %r24, %r6;     	// 
	add.u32 	%r27, %r25, %r6;     	// 
	mov.u32 	%r28, data3;         	// 
	add.u32 	%r29, %r24, %r28;    	// 
	mov.u32 	%r30, data1;         	// 
	mov.s32 	%r31, %r8;           	// 
$Lt_0_11:
 //<loop> Loop body line 12, nesting depth: 1, estimated iterations: unknown
	mov.s32 	%r32, %r21;          	// 
	mov.s32 	%r33, %r24;          	// 
	mov.s32 	%r34, %r26;          	// 
	mov.s32 	%r35, %r29;          	// 
	add.u32 	%r36, %r33, %r30;    	// 
 //<loop> Part of loop body line 12, head labeled $Lt_0_11
	mov.s32 	%r37, %r32;          	// 
$Lt_0_14:
 //<loop> Loop body line 12, nesting depth: 2, estimated iterations: unknown
	.loc	1	14	0
	ld.shared.f32 	%f1, [%r34+0]; 	// id:138 data2+0x0
	ld.shared.f32 	%f2, [%r35+0]; 	// id:139 data3+0x0
	mul.f32 	%f3, %f1, %f2;       	// 
	st.shared.f32 	[%r36+0], %f3; 	// id:140 data1+0x0
	.loc	1	15	0
	ld.shared.f32 	%f4, [%r34+128];	// id:141 data2+0x0
	ld.shared.f32 	%f5, [%r35+128];	// id:142 data3+0x0
	mul.f32 	%f6, %f4, %f5;       	// 
	st.shared.f32 	[%r36+128], %f6;	// id:143 data1+0x0
	.loc	1	16	0
	ld.shared.f32 	%f7, [%r34+256];	// id:144 data2+0x0
	ld.shared.f32 	%f8, [%r35+256];	// id:145 data3+0x0
	mul.f32 	%f9, %f7, %f8;       	// 
	st.shared.f32 	[%r36+256], %f9;	// id:146 data1+0x0
	.loc	1	17	0
	ld.shared.f32 	%f10, [%r34+384];	// id:147 data2+0x0
	ld.shared.f32 	%f11, [%r35+384];	// id:148 data3+0x0
	mul.f32 	%f12, %f10, %f11;    	// 
	st.shared.f32 	[%r36+384], %f12;	// id:149 data1+0x0
	.loc	1	18	0
	ld.shared.f32 	%f13, [%r34+512];	// id:150 data2+0x0
	ld.shared.f32 	%f14, [%r35+512];	// id:151 data3+0x0
	mul.f32 	%f15, %f13, %f14;    	// 
	st.shared.f32 	[%r36+512], %f15;	// id:152 data1+0x0
	.loc	1	19	0
	ld.shared.f32 	%f16, [%r34+640];	// id:153 data2+0x0
	ld.shared.f32 	%f17, [%r35+640];	// id:154 data3+0x0
	mul.f32 	%f18, %f16, %f17;    	// 
	st.shared.f32 	[%r36+640], %f18;	// id:155 data1+0x0
	.loc	1	20	0
	ld.shared.f32 	%f19, [%r34+768];	// id:156 data2+0x0
	ld.shared.f32 	%f20, [%r35+768];	// id:157 data3+0x0
	mul.f32 	%f21, %f19, %f20;    	// 
	st.shared.f32 	[%r36+768], %f21;	// id:158 data1+0x0
	.loc	1	21	0
	ld.shared.f32 	%f22, [%r34+896];	// id:159 data2+0x0
	ld.shared.f32 	%f23, [%r35+896];	// id:160 data3+0x0
	mul.f32 	%f24, %f22, %f23;    	// 
	st.shared.f32 	[%r36+896], %f24;	// id:161 data1+0x0
	add.u32 	%r36, %r36, 1024;    	// 
	add.u32 	%r35, %r35, 1024;    	// 
	add.u32 	%r34, %r34, 1024;    	// 
	setp.lt.s32 	%p2, %r34, %r27; 	// 
	@%p2 bra 	$Lt_0_14;           	// 
 //<loop> Part of loop body line 12, head labeled $Lt_0_11
	add.s32 	%r3, %r3, 1;         	// 
	add.u32 	%r27, %r27, 4;       	// 
	add.u32 	%r24, %r33, 4;       	// 
	add.u32 	%r29, %r29, 4;       	// 
	add.u32 	%r26, %r26, 4;       	// 
	setp.ne.s32 	%p3, %r3, %r4;   	// 
	@%p3 bra 	$Lt_0_11;           	// 
$Lt_0_9:
	.loc	1	24	0
	exit;                         	// 
$LDWend_doit:
	} // doit



// ===== COMPILED SASS (sm_100) =====

	.target	sm_100

	.elftype	@"ET_EXEC"


//--------------------- .note.nv.tkinfo           --------------------------
	.section	.note.nv.tkinfo,"",@"SHT_NOTE"
	.sectionflags	@"SHF_NOTE_NV_TKINFO"
	.tkinfo
        /*0018*/ 	.word	0x00000002
        /*0030*/ 	.string	""
        /*0030*/ 	.string	"ptxas"
        /*0030*/ 	.string	"Cuda compilation tools, release 13.0, V13.0.88"
        /*0030*/ 	.string	"Build cuda_13.0.r13.0/compiler.36424714_0"
        /*0030*/ 	.string	"-arch sm_100 "



//--------------------- .note.nv.cuinfo           --------------------------
	.section	.note.nv.cuinfo,"",@"SHT_NOTE"
	.sectionflags	@"SHF_NOTE_NV_CUINFO"
        /*0018*/ 	.short	0x0002
        /*001a*/ 	.short	0x000a
        /*001c*/ 	.short	0x0082
	.zero		2


//--------------------- .nv.info                  --------------------------
	.section	.nv.info,"",@"SHT_CUDA_INFO"
	.align	4


	//----- nvinfo : EIATTR_REGCOUNT
	.align		4
        /*0000*/ 	.byte	0x04, 0x2f
        /*0002*/ 	.short	(.L_1 - .L_0)
	.align		4
.L_0:
        /*0004*/ 	.word	index@(doit)
        /*0008*/ 	.word	0x00000008


	//----- nvinfo : EIATTR_FRAME_SIZE
	.align		4
.L_1:
        /*000c*/ 	.byte	0x04, 0x11
        /*000e*/ 	.short	(.L_3 - .L_2)
	.align		4
.L_2:
        /*0010*/ 	.word	index@(doit)
        /*0014*/ 	.word	0x00000000


	//----- nvinfo : EIATTR_MIN_STACK_SIZE
	.align		4
.L_3:
        /*0018*/ 	.byte	0x04, 0x12
        /*001a*/ 	.short	(.L_5 - .L_4)
	.align		4
.L_4:
        /*001c*/ 	.word	index@(doit)
        /*0020*/ 	.word	0x00000000
.L_5:


//--------------------- .nv.compat                --------------------------
	.section	.nv.compat,"",@"SHT_CUDA_COMPAT_INFO"
	.align	4
        /*0000*/ 	.byte	0x02, 0x09, 0x00, 0x00, 0x02, 0x02, 0x01, 0x00, 0x02, 0x05, 0x05, 0x00, 0x03, 0x07, 0x01, 0x01
        /*0010*/ 	.byte	0x02, 0x03, 0x00, 0x00, 0x02, 0x06, 0x01, 0x00, 0x04, 0x0b, 0x08, 0x00, 0x09, 0x00, 0x00, 0x00
        /*0020*/ 	.byte	0x00, 0x00, 0x00, 0x00


//--------------------- .nv.info.doit             --------------------------
	.section	.nv.info.doit,"",@"SHT_CUDA_INFO"
	.sectionflags	@""
	.align	4


	//----- nvinfo : EIATTR_CUDA_API_VERSION
	.align		4
        /*0000*/ 	.byte	0x04, 0x37
        /*0002*/ 	.short	(.L_7 - .L_6)
.L_6:
        /*0004*/ 	.word	0x00000082


	//----- nvinfo : EIATTR_SPARSE_MMA_MASK
	.align		4
.L_7:
        /*0008*/ 	.byte	0x03, 0x50
        /*000a*/ 	.short	0x0000


	//----- nvinfo : EIATTR_MAXREG_COUNT
	.align		4
        /*000c*/ 	.byte	0x03, 0x1b
        /*000e*/ 	.short	0x00ff


	//----- nvinfo : EIATTR_MERCURY_ISA_VERSION
	.align		4
        /*0010*/ 	.byte	0x03, 0x5f
        /*0012*/ 	.short	0x0101


	//----- nvinfo : EIATTR_VRC_CTA_INIT_COUNT
	.align		4
        /*0014*/ 	.byte	0x02, 0x4a
	.zero		1
	.zero		1


	//----- nvinfo : EIATTR_EXIT_INSTR_OFFSETS
	.align		4
        /*0018*/ 	.byte	0x04, 0x1c
        /*001a*/ 	.short	(.L_9 - .L_8)


	//   ....[0]....
.L_8:
        /*001c*/ 	.word	0x00000010


	//   ....[1]....
        /*0020*/ 	.word	0x00001110


	//----- nvinfo : EIATTR_SW_WAR
	.align		4
.L_9:
        /*0024*/ 	.byte	0x04, 0x36
        /*0026*/ 	.short	(.L_11 - .L_10)
.L_10:
        /*0028*/ 	.word	0x00000008
.L_11:


//--------------------- .nv.callgraph             --------------------------
	.section	.nv.callgraph,"",@"SHT_CUDA_CALLGRAPH"
	.align	4
	.sectionentsize	8
	.align		4
        /*0000*/ 	.word	0x00000000
	.align		4
        /*0004*/ 	.word	0xffffffff
	.align		4
        /*0008*/ 	.word	0x00000000
	.align		4
        /*000c*/ 	.word	0xfffffffe
	.align		4
        /*0010*/ 	.word	0x00000000
	.align		4
        /*0014*/ 	.word	0xfffffffd
	.align		4
        /*0018*/ 	.word	0x00000000
	.align		4
        /*001c*/ 	.word	0xfffffffc


//--------------------- .text.doit                --------------------------
	.section	.text.doit,"ax",@progbits
	.align	128
.text.doit:
        .type           doit,@function
        .size           doit,(.L_x_6 - doit)
        .other          doit,@"STO_CUDA_ENTRY STV_DEFAULT"
doit:
[----:B------:R-:W-:-:S13]  /*0000*/  ISETP.GE.AND P0, PT, R0, R0, PT ;  /* 0x000000000000720c */ /* 0x000fda0003f06270 */
[----:B------:R-:W-:Y:S05]  /*0010*/  @P0 EXIT ;  /* 0x000000000000094d */ /* 0x000fea0003800000 */
[----:B------:R-:W0:Y:S01]  /*0020*/  S2UR UR10, SR_CgaCtaId ;  /* 0x00000000000a79c3 */ /* 0x000e220000008800 */
[----:B------:R-:W-:Y:S02]  /*0030*/  UIADD3 UR6, UPT, UPT, UR6, -UR6, URZ ;  /* 0x8000000606067290 */ /* 0x000fe4000fffe0ff */
[----:B------:R-:W-:Y:S02]  /*0040*/  UIADD3 UR7, UPT, UPT, UR7, UR7, URZ ;  /* 0x0000000707077290 */ /* 0x000fe4000fffe0ff */
[----:B------:R-:W-:Y:S01]  /*0050*/  UIADD3 UR8, UPT, UPT, UR8, UR8, URZ ;  /* 0x0000000808087290 */ /* 0x000fe2000fffe0ff */
[----:B------:R-:W-:Y:S01]  /*0060*/  UMOV UR4, 0x400 ;  /* 0x0000040000047882 */ /* 0x000fe20000000000 */
[----:B------:R-:W-:Y:S02]  /*0070*/  ULEA UR7, UR7, UR6, 0x5 ;  /* 0x0000000607077291 */ /* 0x000fe4000f8e28ff */
[----:B------:R-:W-:Y:S02]  /*0080*/  UIADD3 UR5, UPT, UPT, UR4, 0x1000, URZ ;  /* 0x0000100004057890 */ /* 0x000fe4000fffe0ff */
[----:B------:R-:W-:-:S02]  /*0090*/  ULEA UR8, UR8, UR6, 0x5 ;  /* 0x0000000608087291 */ /* 0x000fc4000f8e28ff */
[----:B------:R-:W-:Y:S02]  /*00a0*/  UIADD3 UR6, UPT, UPT, UR4, 0x2000, URZ ;  /* 0x0000200004067890 */ /* 0x000fe4000fffe0ff */
[----:B------:R-:W-:Y:S02]  /*00b0*/  USHF.L.U32 UR7, UR7, 0x2, URZ ;  /* 0x0000000207077899 */ /* 0x000fe400080006ff */
[----:B0-----:R-:W-:Y:S02]  /*00c0*/  ULEA UR5, UR10, UR5, 0x18 ;  /* 0x000000050a057291 */ /* 0x001fe4000f8ec0ff */
[----:B------:R-:W-:Y:S02]  /*00d0*/  ULEA UR6, UR10, UR6, 0x18 ;  /* 0x000000060a067291 */ /* 0x000fe4000f8ec0ff */
[----:B------:R-:W-:Y:S02]  /*00e0*/  ULEA UR9, UR10, UR4, 0x18 ;  /* 0x000000040a097291 */ /* 0x000fe4000f8ec0ff */
[----:B------:R-:W-:-:S02]  /*00f0*/  UIADD3 UR10, UPT, UPT, UR5, UR7, URZ ;  /* 0x00000007050a7290 */ /* 0x000fc4000fffe0ff */
[----:B------:R-:W-:Y:S02]  /*0100*/  ULEA UR5, UR8, UR5, 0x2 ;  /* 0x0000000508057291 */ /* 0x000fe4000f8e10ff */
[----:B------:R-:W-:Y:S01]  /*0110*/  UIADD3 UR6, UPT, UPT, UR7, UR6, URZ ;  /* 0x0000000607067290 */ /* 0x000fe2000fffe0ff */
[----:B------:R-:W-:-:S11]  /*0120*/  UMOV UR4, UR11 ;  /* 0x0000000b00047c82 */ /* 0x000fd60008000000 */
.L_x_4:
[----:B------:R-:W-:Y:S02]  /*0130*/  UIADD3 UR8, UPT, UPT, UR5, -UR10, URZ ;  /* 0x8000000a05087290 */ /* 0x000fe4000fffe0ff */
[----:B------:R-:W-:Y:S02]  /*0140*/  UIADD3 UR4, UPT, UPT, UR4, 0x1, URZ ;  /* 0x0000000104047890 */ /* 0x000fe4000fffe0ff */
[----:B------:R-:W-:Y:S02]  /*0150*/  UISETP.GT.AND UP1, UPT, UR8, 0xc00, UPT ;  /* 0x00000c000800788c */ /* 0x000fe4000bf24270 */
[----:B------:R-:W-:Y:S01]  /*0160*/  UIADD3 UR12, UPT, UPT, UR9, UR7, URZ ;  /* 0x00000007090c7290 */ /* 0x000fe2000fffe0ff */
[----:B------:R-:W-:Y:S01]  /*0170*/  UMOV UR8, UR10 ;  /* 0x0000000a00087c82 */ /* 0x000fe20008000000 */
[----:B------:R-:W-:Y:S01]  /*0180*/  UMOV UR11, UR6 ;  /* 0x00000006000b7c82 */ /* 0x000fe20008000000 */
[----:B------:R-:W-:-:S04]  /*0190*/  UPLOP3.LUT UP0, UPT, UPT, UPT, UPT, 0x80, 0x8 ;  /* 0x000000000008789c */ /* 0x000fc80003f0f070 */
[----:B012---:R-:W-:Y:S07]  /*01a0*/  BRA.U !UP1, `(.L_x_0) ;  /* 0x00000009091c7547 */ /* 0x007fee000b800000 */
[----:B------:R-:W-:Y:S02]  /*01b0*/  UIADD3 UR13, UPT, UPT, UR5, -0xc00, URZ ;  /* 0xfffff400050d7890 */ /* 0x000fe4000fffe0ff */
[----:B------:R-:W-:-:S11]  /*01c0*/  UPLOP3.LUT UP0, UPT, UPT, UPT, UPT, 0x40, 0x4 ;  /* 0x000000000004789c */ /* 0x000fd60003f0e870 */
.L_x_1:
[----:B------:R-:W-:Y:S04]  /*01d0*/  LDS R0, [UR8] ;  /* 0x00000008ff007984 */ /* 0x000fe80008000800 */
[----:B0-----:R-:W0:Y:S02]  /*01e0*/  LDS R1, [UR11] ;  /* 0x0000000bff017984 */ /* 0x001e240008000800 */
[----:B0-----:R-:W-:-:S05]  /*01f0*/  FMUL.FTZ R0, R0, R1 ;  /* 0x0000000100007220 */ /* 0x001fca0000410000 */
[----:B------:R-:W-:Y:S04]  /*0200*/  STS [UR12], R0 ;  /* 0x00000000ff007988 */ /* 0x000fe8000800080c */
[----:B------:R-:W-:Y:S04]  /*0210*/  LDS R1, [UR8+0x80] ;  /* 0x00008008ff017984 */ /* 0x000fe80008000800 */
[----:B------:R-:W0:Y:S02]  /*0220*/  LDS R2, [UR11+0x80] ;  /* 0x0000800bff027984 */ /* 0x000e240008000800 */
[----:B0-----:R-:W-:-:S05]  /*0230*/  FMUL.FTZ R1, R1, R2 ;  /* 0x0000000201017220 */ /* 0x001fca0000410000 */
[----:B------:R-:W-:Y:S04]  /*0240*/  STS [UR12+0x80], R1 ;  /* 0x00008001ff007988 */ /* 0x000fe8000800080c */
        /* <DEDUP_REMOVED lines=116> */
[----:B------:R-:W-:Y:S01]  /*0990*/  LDS R3, [UR8+0xf80] ;  /* 0x000f8008ff037984 */ /* 0x000fe20008000800 */
[----:B------:R-:W-:-:S03]  /*09a0*/  UIADD3 UR8, UPT, UPT, UR8, 0x1000, URZ ;  /* 0x0000100008087890 */ /* 0x000fc6000fffe0ff */
[----:B------:R-:W0:Y:S01]  /*09b0*/  LDS R4, [UR11+0xf80] ;  /* 0x000f800bff047984 */ /* 0x000e220008000800 */
[----:B------:R-:W-:Y:S02]  /*09c0*/  UISETP.GE.AND UP1, UPT, UR8, UR13, UPT ;  /* 0x0000000d0800728c */ /* 0x000fe4000bf26270 */
[----:B------:R-:W-:Y:S01]  /*09d0*/  UIADD3 UR11, UPT, UPT, UR11, 0x1000, URZ ;  /* 0x000010000b0b7890 */ /* 0x000fe2000fffe0ff */
[----:B0-----:R-:W-:-:S05]  /*09e0*/  FMUL.FTZ R3, R3, R4 ;  /* 0x0000000403037220 */ /* 0x001fca0000410000 */
[----:B------:R0:W-:Y:S01]  /*09f0*/  STS [UR12+0xf80], R3 ;  /* 0x000f8003ff007988 */ /* 0x0001e2000800080c */
[----:B------:R-:W-:Y:S01]  /*0a00*/  UIADD3 UR12, UPT, UPT, UR12, 0x1000, URZ ;  /* 0x000010000c0c7890 */ /* 0x000fe2000fffe0ff */
[----:B------:R-:W-:Y:S11]  /*0a10*/  BRA.U !UP1, `(.L_x_1) ;  /* 0xfffffff509ec7547 */ /* 0x000ff6000b83ffff */
.L_x_0:
[----:B------:R-:W-:Y:S02]  /*0a20*/  UIADD3 UR13, UPT, UPT, -UR8, UR5, URZ ;  /* 0x00000005080d7290 */ /* 0x000fe4000fffe1ff */
[----:B------:R-:W-:Y:S02]  /*0a30*/  UISETP.NE.AND UP1, UPT, UR4, UR4, UPT ;  /* 0x000000040400728c */ /* 0x000fe4000bf25270 */
[----:B------:R-:W-:-:S09]  /*0a40*/  UISETP.GT.AND UP2, UPT, UR13, 0x400, UPT ;  /* 0x000004000d00788c */ /* 0x000fd2000bf44270 */
[----:B------:R-:W-:Y:S05]  /*0a50*/  BRA.U !UP2, `(.L_x_2) ;  /* 0x000000050a107547 */ /* 0x000fea000b800000 */
[----:B------:R-:W-:Y:S01]  /*0a60*/  LDS R0, [UR8] ;  /* 0x00000008ff007984 */ /* 0x000fe20008000800 */
[----:B------:R-:W-:-:S03]  /*0a70*/  UPLOP3.LUT UP0, UPT, UPT, UPT, UPT, 0x40, 0x4 ;  /* 0x000000000004789c */ /* 0x000fc60003f0e870 */
[----:B------:R-:W1:Y:S02]  /*0a80*/  LDS R1, [UR11] ;  /* 0x0000000bff017984 */ /* 0x000e640008000800 */
[----:B-1----:R-:W-:-:S05]  /*0a90*/  FMUL.FTZ R0, R0, R1 ;  /* 0x0000000100007220 */ /* 0x002fca0000410000 */
[----:B------:R-:W-:Y:S04]  /*0aa0*/  STS [UR12], R0 ;  /* 0x00000000ff007988 */ /* 0x000fe8000800080c */
[----:B------:R-:W-:Y:S04]  /*0ab0*/  LDS R1, [UR8+0x80] ;  /* 0x00008008ff017984 */ /* 0x000fe80008000800 */
[----:B------:R-:W1:Y:S02]  /*0ac0*/  LDS R2, [UR11+0x80] ;  /* 0x0000800bff027984 */ /* 0x000e640008000800 */
[----:B-1----:R-:W-:-:S05]  /*0ad0*/  FMUL.FTZ R1, R1, R2 ;  /* 0x0000000201017220 */ /* 0x002fca0000410000 */
[----:B------:R-:W-:Y:S04]  /*0ae0*/  STS [UR12+0x80], R1 ;  /* 0x00008001ff007988 */ /* 0x000fe8000800080c */
[----:B------:R-:W-:Y:S04]  /*0af0*/  LDS R2, [UR8+0x100] ;  /* 0x00010008ff027984 */ /* 0x000fe80008000800 */
[----:B0-----:R-:W0:Y:S02]  /*0b00*/  LDS R3, [UR11+0x100] ;  /* 0x0001000bff037984 */ /* 0x001e240008000800 */
        /* <DEDUP_REMOVED lines=53> */
[----:B------:R-:W-:Y:S01]  /*0e60*/  UIADD3 UR11, UPT, UPT, UR11, 0x800, URZ ;  /* 0x000008000b0b7890 */ /* 0x000fe2000fffe0ff */
[----:B0-----:R-:W-:-:S05]  /*0e70*/  FMUL.FTZ R3, R3, R4 ;  /* 0x0000000403037220 */ /* 0x001fca0000410000 */
[----:B------:R1:W-:Y:S01]  /*0e80*/  STS [UR12+0x780], R3 ;  /* 0x00078003ff007988 */ /* 0x0003e2000800080c */
[----:B------:R-:W-:-:S12]  /*0e90*/  UIADD3 UR12, UPT, UPT, UR12, 0x800, URZ ;  /* 0x000008000c0c7890 */ /* 0x000fd8000fffe0ff */
.L_x_2:
[----:B------:R-:W-:-:S09]  /*0ea0*/  UISETP.LT.OR UP0, UPT, UR8, UR5, UP0 ;  /* 0x000000050800728c */ /* 0x000fd20008701670 */
[----:B------:R-:W-:Y:S05]  /*0eb0*/  BRA.U !UP0, `(.L_x_3) ;  /* 0x0000000108807547 */ /* 0x000fea000b800000 */
[----:B------:R-:W-:Y:S04]  /*0ec0*/  LDS R0, [UR8] ;  /* 0x00000008ff007984 */ /* 0x000fe80008000800 */
[----:B------:R-:W2:Y:S02]  /*0ed0*/  LDS R1, [UR11] ;  /* 0x0000000bff017984 */ /* 0x000ea40008000800 */
[----:B--2---:R-:W-:-:S05]  /*0ee0*/  FMUL.FTZ R0, R0, R1 ;  /* 0x0000000100007220 */ /* 0x004fca0000410000 */
[----:B------:R-:W-:Y:S04]  /*0ef0*/  STS [UR12], R0 ;  /* 0x00000000ff007988 */ /* 0x000fe8000800080c */
[----:B------:R-:W-:Y:S04]  /*0f00*/  LDS R1, [UR8+0x80] ;  /* 0x00008008ff017984 */ /* 0x000fe80008000800 */
[----:B------:R-:W2:Y:S02]  /*0f10*/  LDS R2, [UR11+0x80] ;  /* 0x0000800bff027984 */ /* 0x000ea40008000800 */
[----:B--2---:R-:W-:-:S05]  /*0f20*/  FMUL.FTZ R1, R1, R2 ;  /* 0x0000000201017220 */ /* 0x004fca0000410000 */
[----:B------:R-:W-:Y:S04]  /*0f30*/  STS [UR12+0x80], R1 ;  /* 0x00008001ff007988 */ /* 0x000fe8000800080c */
[----:B------:R-:W-:Y:S04]  /*0f40*/  LDS R2, [UR8+0x100] ;  /* 0x00010008ff027984 */ /* 0x000fe80008000800 */
[----:B01----:R-:W0:Y:S02]  /*0f50*/  LDS R3, [UR11+0x100] ;  /* 0x0001000bff037984 */ /* 0x003e240008000800 */
        /* <DEDUP_REMOVED lines=21> */
[----:B------:R2:W-:Y:S02]  /*10b0*/  STS [UR12+0x380], R3 ;  /* 0x00038003ff007988 */ /* 0x0005e4000800080c */
.L_x_3:
[----:B------:R-:W-:Y:S02]  /*10c0*/  UIADD3 UR5, UPT, UPT, UR5, 0x4, URZ ;  /* 0x0000000405057890 */ /* 0x000fe4000fffe0ff */
[----:B------:R-:W-:Y:S02]  /*10d0*/  UIADD3 UR7, UPT, UPT, UR7, 0x4, URZ ;  /* 0x0000000407077890 */ /* 0x000fe4000fffe0ff */
[----:B------:R-:W-:Y:S02]  /*10e0*/  UIADD3 UR6, UPT, UPT, UR6, 0x4, URZ ;  /* 0x0000000406067890 */ /* 0x000fe4000fffe0ff */
[----:B------:R-:W-:Y:S01]  /*10f0*/  UIADD3 UR10, UPT, UPT, UR10, 0x4, URZ ;  /* 0x000000040a0a7890 */ /* 0x000fe2000fffe0ff */
[----:B------:R-:W-:Y:S11]  /*1100*/  BRA.U UP1, `(.L_x_4) ;  /* 0xfffffff101087547 */ /* 0x000ff6000b83ffff */
[----:B------:R-:W-:Y:S05]  /*1110*/  EXIT ;  /* 0x000000000000794d */ /* 0x000fea0003800000 */
.L_x_5:
[----:B------:R-:W-:-:S00]  /*1120*/  BRA `(.L_x_5) ;  /* 0xfffffffc00fc7947 */ /* 0x000fc0000383ffff */
[----:B------:R-:W-:-:S00]  /*1130*/  NOP ;  /* 0x0000000000007918 */ /* 0x000fc00000000000 */
        /* <DEDUP_REMOVED lines=12> */
.L_x_6:


//--------------------- .nv.shared.doit           --------------------------
	.section	.nv.shared.doit,"aw",@nobits
	.sectionflags	@""
	.align	4
.nv.shared.doit:
	.zero		13312


//--------------------- .nv.shared.reserved.0     --------------------------
	.section	.nv.shared.reserved.0,"aw",@nobits
	.weak		__nv_reservedSMEM_offset_0_alias
	.size		__nv_reservedSMEM_offset_0_alias, 0, 64
	.other		__nv_reservedSMEM_offset_0_alias,@"STO_CUDA_RESERVED_SHARED STV_DEFAULT"
__nv_reservedSMEM_offset_0_alias:
	.zero		0
	.zero		64


//--------------------- .nv.constant0.doit        --------------------------
	.section	.nv.constant0.doit,"a",@progbits
	.sectionflags	@""
	.align	4
.nv.constant0.doit:
	.zero		896


//--------------------- SYMBOLS --------------------------

	.type		.nv.reservedSmem.offset0,@object
	.size		.nv.reservedSmem.offset0,0x4
	.type		.nv.reservedSmem.cap,@object
	.size		.nv.reservedSmem.cap,0x4
